//
// Generated by NVIDIA NVVM Compiler
//
// Compiler Build ID: CL-36424714
// Cuda compilation tools, release 13.0, V13.0.88
// Based on NVVM 20.0.0
//

.version 9.0
.target sm_100
.address_size 64

	// .globl	_Z11vec_add_gpuPfS_S_m

.visible .entry _Z11vec_add_gpuPfS_S_m(
	.param .u64 .ptr .align 1 _Z11vec_add_gpuPfS_S_m_param_0,
	.param .u64 .ptr .align 1 _Z11vec_add_gpuPfS_S_m_param_1,
	.param .u64 .ptr .align 1 _Z11vec_add_gpuPfS_S_m_param_2,
	.param .u64 _Z11vec_add_gpuPfS_S_m_param_3
)
{
	.reg .pred 	%p<2>;
	.reg .b32 	%r<9>;
	.reg .b32 	%f<4>;
	.reg .b64 	%rd<13>;

	ld.param.u64 	%rd2, [_Z11vec_add_gpuPfS_S_m_param_0];
	ld.param.u64 	%rd3, [_Z11vec_add_gpuPfS_S_m_param_1];
	ld.param.u64 	%rd4, [_Z11vec_add_gpuPfS_S_m_param_2];
	ld.param.u64 	%rd5, [_Z11vec_add_gpuPfS_S_m_param_3];
	mov.u32 	%r1, %ntid.x;
	mov.u32 	%r2, %ntid.y;
	mul.lo.s32 	%r3, %r1, %r2;
	mov.u32 	%r4, %ntid.z;
	mul.lo.s32 	%r5, %r3, %r4;
	mov.u32 	%r6, %ctaid.x;
	mov.u32 	%r7, %tid.x;
	mad.lo.s32 	%r8, %r5, %r6, %r7;
	cvt.s64.s32 	%rd1, %r8;
	setp.le.u64 	%p1, %rd5, %rd1;
	@%p1 bra 	$L__BB0_2;
	cvta.to.global.u64 	%rd6, %rd2;
	cvta.to.global.u64 	%rd7, %rd3;
	cvta.to.global.u64 	%rd8, %rd4;
	shl.b64 	%rd9, %rd1, 2;
	add.s64 	%rd10, %rd6, %rd9;
	ld.global.f32 	%f1, [%rd10];
	add.s64 	%rd11, %rd7, %rd9;
	ld.global.f32 	%f2, [%rd11];
	add.f32 	%f3, %f1, %f2;
	add.s64 	%rd12, %rd8, %rd9;
	st.global.f32 	[%rd12], %f3;
$L__BB0_2:
	ret;

}


// ===== COMPILED SASS (sm_100) =====

	.target	sm_100

	.elftype	@"ET_EXEC"


//--------------------- .note.nv.tkinfo           --------------------------
	.section	.note.nv.tkinfo,"",@"SHT_NOTE"
	.sectionflags	@"SHF_NOTE_NV_TKINFO"
	.tkinfo
        /*0018*/ 	.word	0x00000002
        /*0030*/ 	.string	""
        /*0030*/ 	.string	"ptxas"
        /*0030*/ 	.string	"Cuda compilation tools, release 13.0, V13.0.88"
        /*0030*/ 	.string	"Build cuda_13.0.r13.0/compiler.36424714_0"
        /*0030*/ 	.string	"-arch sm_100 -m 64 "



//--------------------- .note.nv.cuinfo           --------------------------
	.section	.note.nv.cuinfo,"",@"SHT_NOTE"
	.sectionflags	@"SHF_NOTE_NV_CUINFO"
        /*0018*/ 	.short	0x0002
        /*001a*/ 	.short	0x0064
        /*001c*/ 	.short	0x0082
	.zero		2


//--------------------- .nv.info                  --------------------------
	.section	.nv.info,"",@"SHT_CUDA_INFO"
	.align	4


	//----- nvinfo : EIATTR_REGCOUNT
	.align		4
        /*0000*/ 	.byte	0x04, 0x2f
        /*0002*/ 	.short	(.L_1 - .L_0)
	.align		4
.L_0:
        /*0004*/ 	.word	index@(_Z11vec_add_gpuPfS_S_m)
        /*0008*/ 	.word	0x0000000c


	//----- nvinfo : EIATTR_FRAME_SIZE
	.align		4
.L_1:
        /*000c*/ 	.byte	0x04, 0x11
        /*000e*/ 	.short	(.L_3 - .L_2)
	.align		4
.L_2:
        /*0010*/ 	.word	index@(_Z11vec_add_gpuPfS_S_m)
        /*0014*/ 	.word	0x00000000


	//----- nvinfo : EIATTR_MIN_STACK_SIZE
	.align		4
.L_3:
        /*0018*/ 	.byte	0x04, 0x12
        /*001a*/ 	.short	(.L_5 - .L_4)
	.align		4
.L_4:
        /*001c*/ 	.word	index@(_Z11vec_add_gpuPfS_S_m)
        /*0020*/ 	.word	0x00000000
.L_5:


//--------------------- .nv.compat                --------------------------
	.section	.nv.compat,"",@"SHT_CUDA_COMPAT_INFO"
	.align	4
        /*0000*/ 	.byte	0x02, 0x09, 0x00, 0x00, 0x02, 0x02, 0x01, 0x00, 0x02, 0x05, 0x05, 0x00, 0x03, 0x07, 0x01, 0x01
        /*0010*/ 	.byte	0x02, 0x03, 0x00, 0x00, 0x02, 0x06, 0x01, 0x00, 0x04, 0x0b, 0x08, 0x00, 0x09, 0x00, 0x00, 0x00
        /*0020*/ 	.byte	0x00, 0x00, 0x00, 0x00


//--------------------- .nv.info._Z11vec_add_gpuPfS_S_m --------------------------
	.section	.nv.info._Z11vec_add_gpuPfS_S_m,"",@"SHT_CUDA_INFO"
	.sectionflags	@""
	.align	4


	//----- nvinfo : EIATTR_CUDA_API_VERSION
	.align		4
        /*0000*/ 	.byte	0x04, 0x37
        /*0002*/ 	.short	(.L_7 - .L_6)
.L_6:
        /*0004*/ 	.word	0x00000082


	//----- nvinfo : EIATTR_KPARAM_INFO
	.align		4
.L_7:
        /*0008*/ 	.byte	0x04, 0x17
        /*000a*/ 	.short	(.L_9 - .L_8)
.L_8:
        /*000c*/ 	.word	0x00000000
        /*0010*/ 	.short	0x0003
        /*0012*/ 	.short	0x0018
        /*0014*/ 	.byte	0x00, 0xf0, 0x21, 0x00


	//----- nvinfo : EIATTR_KPARAM_INFO
	.align		4
.L_9:
        /*0018*/ 	.byte	0x04, 0x17
        /*001a*/ 	.short	(.L_11 - .L_10)
.L_10:
        /*001c*/ 	.word	0x00000000
        /*0020*/ 	.short	0x0002
        /*0022*/ 	.short	0x0010
        /*0024*/ 	.byte	0x00, 0xf5, 0x21, 0x00


	//----- nvinfo : EIATTR_KPARAM_INFO
	.align		4
.L_11:
        /*0028*/ 	.byte	0x04, 0x17
        /*002a*/ 	.short	(.L_13 - .L_12)
.L_12:
        /*002c*/ 	.word	0x00000000
        /*0030*/ 	.short	0x0001
        /*0032*/ 	.short	0x0008
        /*0034*/ 	.byte	0x00, 0xf5, 0x21, 0x00


	//----- nvinfo : EIATTR_KPARAM_INFO
	.align		4
.L_13:
        /*0038*/ 	.byte	0x04, 0x17
        /*003a*/ 	.short	(.L_15 - .L_14)
.L_14:
        /*003c*/ 	.word	0x00000000
        /*0040*/ 	.short	0x0000
        /*0042*/ 	.short	0x0000
        /*0044*/ 	.byte	0x00, 0xf5, 0x21, 0x00


	//----- nvinfo : EIATTR_SPARSE_MMA_MASK
	.align		4
.L_15:
        /*0048*/ 	.byte	0x03, 0x50
        /*004a*/ 	.short	0x0000


	//----- nvinfo : EIATTR_MAXREG_COUNT
	.align		4
        /*004c*/ 	.byte	0x03, 0x1b
        /*004e*/ 	.short	0x00ff


	//----- nvinfo : EIATTR_MERCURY_ISA_VERSION
	.align		4
        /*0050*/ 	.byte	0x03, 0x5f
        /*0052*/ 	.short	0x0101


	//----- nvinfo : EIATTR_VRC_CTA_INIT_COUNT
	.align		4
        /*0054*/ 	.byte	0x02, 0x4a
	.zero		1
	.zero		1


	//----- nvinfo : EIATTR_EXIT_INSTR_OFFSETS
	.align		4
        /*0058*/ 	.byte	0x04, 0x1c
        /*005a*/ 	.short	(.L_17 - .L_16)


	//   ....[0]....
.L_16:
        /*005c*/ 	.word	0x000000d0


	//   ....[1]....
        /*0060*/ 	.word	0x000001d0


	//----- nvinfo : EIATTR_CBANK_PARAM_SIZE
	.align		4
.L_17:
        /*0064*/ 	.byte	0x03, 0x19
        /*0066*/ 	.short	0x0020


	//----- nvinfo : EIATTR_PARAM_CBANK
	.align		4
        /*0068*/ 	.byte	0x04, 0x0a
        /*006a*/ 	.short	(.L_19 - .L_18)
	.align		4
.L_18:
        /*006c*/ 	.word	index@(.nv.constant0._Z11vec_add_gpuPfS_S_m)
        /*0070*/ 	.short	0x0380
        /*0072*/ 	.short	0x0020


	//----- nvinfo : EIATTR_SW_WAR
	.align		4
.L_19:
        /*0074*/ 	.byte	0x04, 0x36
        /*0076*/ 	.short	(.L_21 - .L_20)
.L_20:
        /*0078*/ 	.word	0x00000008
.L_21:


//--------------------- .nv.callgraph             --------------------------
	.section	.nv.callgraph,"",@"SHT_CUDA_CALLGRAPH"
	.align	4
	.sectionentsize	8
	.align		4
        /*0000*/ 	.word	0x00000000
	.align		4
        /*0004*/ 	.word	0xffffffff
	.align		4
        /*0008*/ 	.word	0x00000000
	.align		4
        /*000c*/ 	.word	0xfffffffe
	.align		4
        /*0010*/ 	.word	0x00000000
	.align		4
        /*0014*/ 	.word	0xfffffffd
	.align		4
        /*0018*/ 	.word	0x00000000
	.align		4
        /*001c*/ 	.word	0xfffffffc


//--------------------- .text._Z11vec_add_gpuPfS_S_m --------------------------
	.section	.text._Z11vec_add_gpuPfS_S_m,"ax",@progbits
	.align	128
        .global         _Z11vec_add_gpuPfS_S_m
        .type           _Z11vec_add_gpuPfS_S_m,@function
        .size           _Z11vec_add_gpuPfS_S_m,(.L_x_1 - _Z11vec_add_gpuPfS_S_m)
        .other          _Z11vec_add_gpuPfS_S_m,@"STO_CUDA_ENTRY STV_DEFAULT"
_Z11vec_add_gpuPfS_S_m:
.text._Z11vec_add_gpuPfS_S_m:
[----:B------:R-:W-:Y:S01]  /*0000*/  LDC R1, c[0x0][0x37c] ;  /* 0x0000df00ff017b82 */ /* 0x000fe20000000800 */
[----:B------:R-:W0:Y:S01]  /*0010*/  S2R R0, SR_CTAID.X ;  /* 0x0000000000007919 */ /* 0x000e220000002500 */
[----:B------:R-:W1:Y:S01]  /*0020*/  LDCU UR4, c[0x0][0x360] ;  /* 0x00006c00ff0477ac */ /* 0x000e620008000800 */
[----:B------:R-:W0:Y:S01]  /*0030*/  S2R R3, SR_TID.X ;  /* 0x0000000000037919 */ /* 0x000e220000002100 */
[----:B------:R-:W1:Y:S01]  /*0040*/  LDCU UR5, c[0x0][0x364] ;  /* 0x00006c80ff0577ac */ /* 0x000e620008000800 */
[----:B------:R-:W2:Y:S01]  /*0050*/  LDCU UR6, c[0x0][0x368] ;  /* 0x00006d00ff0677ac */ /* 0x000ea20008000800 */
[----:B------:R-:W3:Y:S01]  /*0060*/  LDCU.64 UR8, c[0x0][0x398] ;  /* 0x00007300ff0877ac */ /* 0x000ee20008000a00 */
[----:B-1----:R-:W-:-:S04]  /*0070*/  UIMAD UR4, UR4, UR5, URZ ;  /* 0x00000005040472a4 */ /* 0x002fc8000f8e02ff */
[----:B--2---:R-:W-:-:S06]  /*0080*/  UIMAD UR4, UR4, UR6, URZ ;  /* 0x00000006040472a4 */ /* 0x004fcc000f8e02ff */
[----:B0-----:R-:W-:-:S05]  /*0090*/  IMAD R0, R0, UR4, R3 ;  /* 0x0000000400007c24 */ /* 0x001fca000f8e0203 */
[----:B---3--:R-:W-:Y:S02]  /*00a0*/  ISETP.GE.U32.AND P0, PT, R0, UR8, PT ;  /* 0x0000000800007c0c */ /* 0x008fe4000bf06070 */
[----:B------:R-:W-:-:S04]  /*00b0*/  SHF.R.S32.HI R3, RZ, 0x1f, R0 ;  /* 0x0000001fff037819 */ /* 0x000fc80000011400 */
[----:B------:R-:W-:-:S13]  /*00c0*/  ISETP.GE.U32.AND.EX P0, PT, R3, UR9, PT, P0 ;  /* 0x0000000903007c0c */ /* 0x000fda000bf06100 */
[----:B------:R-:W-:Y:S05]  /*00d0*/  @P0 EXIT ;  /* 0x000000000000094d */ /* 0x000fea0003800000 */
[----:B------:R-:W0:Y:S01]  /*00e0*/  LDCU.128 UR8, c[0x0][0x380] ;  /* 0x00007000ff0877ac */ /* 0x000e220008000c00 */
[C---:B------:R-:W-:Y:S01]  /*00f0*/  IMAD.SHL.U32 R6, R0.reuse, 0x4, RZ ;  /* 0x0000000400067824 */ /* 0x040fe200078e00ff */
[----:B------:R-:W-:Y:S01]  /*0100*/  SHF.L.U64.HI R0, R0, 0x2, R3 ;  /* 0x0000000200007819 */ /* 0x000fe20000010203 */
[----:B------:R-:W1:Y:S01]  /*0110*/  LDCU.64 UR4, c[0x0][0x358] ;  /* 0x00006b00ff0477ac */ /* 0x000e620008000a00 */
[----:B------:R-:W2:Y:S02]  /*0120*/  LDCU.64 UR6, c[0x0][0x390] ;  /* 0x00007200ff0677ac */ /* 0x000ea40008000a00 */
[C---:B0-----:R-:W-:Y:S02]  /*0130*/  IADD3 R4, P1, PT, R6.reuse, UR10, RZ ;  /* 0x0000000a06047c10 */ /* 0x041fe4000ff3e0ff */
[----:B------:R-:W-:Y:S02]  /*0140*/  IADD3 R2, P0, PT, R6, UR8, RZ ;  /* 0x0000000806027c10 */ /* 0x000fe4000ff1e0ff */
[----:B------:R-:W-:-:S02]  /*0150*/  IADD3.X R5, PT, PT, R0, UR11, RZ, P1, !PT ;  /* 0x0000000b00057c10 */ /* 0x000fc40008ffe4ff */
[----:B------:R-:W-:-:S04]  /*0160*/  IADD3.X R3, PT, PT, R0, UR9, RZ, P0, !PT ;  /* 0x0000000900037c10 */ /* 0x000fc800087fe4ff */
[----:B-1----:R-:W3:Y:S04]  /*0170*/  LDG.E R5, desc[UR4][R4.64] ;  /* 0x0000000404057981 */ /* 0x002ee8000c1e1900 */
[----:B------:R-:W3:Y:S01]  /*0180*/  LDG.E R2, desc[UR4][R2.64] ;  /* 0x0000000402027981 */ /* 0x000ee2000c1e1900 */
[----:B--2---:R-:W-:-:S04]  /*0190*/  IADD3 R6, P0, PT, R6, UR6, RZ ;  /* 0x0000000606067c10 */ /* 0x004fc8000ff1e0ff */
[----:B------:R-:W-:Y:S01]  /*01a0*/  IADD3.X R7, PT, PT, R0, UR7, RZ, P0, !PT ;  /* 0x0000000700077c10 */ /* 0x000fe200087fe4ff */
[----:B---3--:R-:W-:-:S05]  /*01b0*/  FADD R9, R2, R5 ;  /* 0x0000000502097221 */ /* 0x008fca0000000000 */
[----:B------:R-:W-:Y:S01]  /*01c0*/  STG.E desc[UR4][R6.64], R9 ;  /* 0x0000000906007986 */ /* 0x000fe2000c101904 */
[----:B------:R-:W-:Y:S05]  /*01d0*/  EXIT ;  /* 0x000000000000794d */ /* 0x000fea0003800000 */
.L_x_0:
[----:B------:R-:W-:-:S00]  /*01e0*/  BRA `(.L_x_0) ;  /* 0xfffffffc00fc7947 */ /* 0x000fc0000383ffff */
[----:B------:R-:W-:-:S00]  /*01f0*/  NOP ;  /* 0x0000000000007918 */ /* 0x000fc00000000000 */
        /* <DEDUP_REMOVED lines=8> */
.L_x_1:


//--------------------- .nv.shared.reserved.0     --------------------------
	.section	.nv.shared.reserved.0,"aw",@nobits
	.weak		__nv_reservedSMEM_offset_0_alias
	.size		__nv_reservedSMEM_offset_0_alias, 0, 64
	.other		__nv_reservedSMEM_offset_0_alias,@"STO_CUDA_RESERVED_SHARED STV_DEFAULT"
__nv_reservedSMEM_offset_0_alias:
	.zero		0
	.zero		64


//--------------------- .nv.constant0._Z11vec_add_gpuPfS_S_m --------------------------
	.section	.nv.constant0._Z11vec_add_gpuPfS_S_m,"a",@progbits
	.sectionflags	@""
	.align	4
.nv.constant0._Z11vec_add_gpuPfS_S_m:
	.zero		928


//--------------------- SYMBOLS --------------------------

	.type		.nv.reservedSmem.offset0,@object
	.size		.nv.reservedSmem.offset0,0x4
